//
// Generated by NVIDIA NVVM Compiler
//
// Compiler Build ID: CL-36424714
// Cuda compilation tools, release 13.0, V13.0.88
// Based on NVVM 20.0.0
//

.version 9.0
.target sm_100
.address_size 64

	// .globl	_Z23conv2d_kernel_nhwc_fp16P6__halfPKS_S2_iiiiiii

.visible .entry _Z23conv2d_kernel_nhwc_fp16P6__halfPKS_S2_iiiiiii(
	.param .u64 .ptr .align 1 _Z23conv2d_kernel_nhwc_fp16P6__halfPKS_S2_iiiiiii_param_0,
	.param .u64 .ptr .align 1 _Z23conv2d_kernel_nhwc_fp16P6__halfPKS_S2_iiiiiii_param_1,
	.param .u64 .ptr .align 1 _Z23conv2d_kernel_nhwc_fp16P6__halfPKS_S2_iiiiiii_param_2,
	.param .u32 _Z23conv2d_kernel_nhwc_fp16P6__halfPKS_S2_iiiiiii_param_3,
	.param .u32 _Z23conv2d_kernel_nhwc_fp16P6__halfPKS_S2_iiiiiii_param_4,
	.param .u32 _Z23conv2d_kernel_nhwc_fp16P6__halfPKS_S2_iiiiiii_param_5,
	.param .u32 _Z23conv2d_kernel_nhwc_fp16P6__halfPKS_S2_iiiiiii_param_6,
	.param .u32 _Z23conv2d_kernel_nhwc_fp16P6__halfPKS_S2_iiiiiii_param_7,
	.param .u32 _Z23conv2d_kernel_nhwc_fp16P6__halfPKS_S2_iiiiiii_param_8,
	.param .u32 _Z23conv2d_kernel_nhwc_fp16P6__halfPKS_S2_iiiiiii_param_9
)
{
	.reg .pred 	%p<24>;
	.reg .b16 	%rs<162>;
	.reg .b32 	%r<59>;
	.reg .b32 	%f<2>;
	.reg .b64 	%rd<93>;

	ld.param.u64 	%rd12, [_Z23conv2d_kernel_nhwc_fp16P6__halfPKS_S2_iiiiiii_param_1];
	ld.param.u64 	%rd13, [_Z23conv2d_kernel_nhwc_fp16P6__halfPKS_S2_iiiiiii_param_2];
	ld.param.u32 	%r32, [_Z23conv2d_kernel_nhwc_fp16P6__halfPKS_S2_iiiiiii_param_3];
	ld.param.u32 	%r26, [_Z23conv2d_kernel_nhwc_fp16P6__halfPKS_S2_iiiiiii_param_4];
	ld.param.u32 	%r27, [_Z23conv2d_kernel_nhwc_fp16P6__halfPKS_S2_iiiiiii_param_5];
	ld.param.u32 	%r28, [_Z23conv2d_kernel_nhwc_fp16P6__halfPKS_S2_iiiiiii_param_6];
	ld.param.u32 	%r29, [_Z23conv2d_kernel_nhwc_fp16P6__halfPKS_S2_iiiiiii_param_7];
	ld.param.u32 	%r30, [_Z23conv2d_kernel_nhwc_fp16P6__halfPKS_S2_iiiiiii_param_8];
	ld.param.u32 	%r31, [_Z23conv2d_kernel_nhwc_fp16P6__halfPKS_S2_iiiiiii_param_9];
	cvta.to.global.u64 	%rd1, %rd13;
	cvta.to.global.u64 	%rd2, %rd12;
	sub.s32 	%r33, %r27, %r29;
	sub.s32 	%r2, %r26, %r28;
	mov.u32 	%r34, %ctaid.x;
	mov.u32 	%r35, %ntid.x;
	mov.u32 	%r36, %tid.x;
	mad.lo.s32 	%r3, %r34, %r35, %r36;
	mov.u32 	%r37, %ctaid.y;
	mov.u32 	%r38, %ntid.y;
	mov.u32 	%r39, %tid.y;
	mad.lo.s32 	%r40, %r37, %r38, %r39;
	mov.u32 	%r41, %ctaid.z;
	div.u32 	%r6, %r41, %r31;
	mul.lo.s32 	%r42, %r6, %r31;
	sub.s32 	%r5, %r41, %r42;
	setp.gt.s32 	%p2, %r3, %r2;
	setp.gt.s32 	%p3, %r40, %r33;
	or.pred  	%p4, %p2, %p3;
	setp.ge.s32 	%p5, %r6, %r32;
	or.pred  	%p6, %p4, %p5;
	@%p6 bra 	$L__BB0_47;
	mov.f32 	%f1, 0f00000000;
	// begin inline asm
	{  cvt.rn.f16.f32 %rs140, %f1;}

	// end inline asm
	setp.lt.s32 	%p7, %r29, 1;
	@%p7 bra 	$L__BB0_46;
	min.s32 	%r43, %r28, %r30;
	setp.lt.s32 	%p8, %r43, 1;
	@%p8 bra 	$L__BB0_46;
	cvt.u64.u32 	%rd3, %r30;
	and.b32  	%r7, %r30, 7;
	and.b32  	%r8, %r30, 3;
	and.b32  	%r9, %r30, 2147483640;
	and.b32  	%r10, %r30, 1;
	neg.s32 	%r11, %r9;
	mul.wide.u32 	%rd4, %r5, %r29;
	cvt.s64.s32 	%rd14, %r27;
	cvt.u64.u32 	%rd15, %r6;
	mul.lo.s64 	%rd5, %rd15, %rd14;
	cvt.s64.s32 	%rd6, %r26;
	mov.b32 	%r52, 0;
	cvt.u64.u32 	%rd23, %r28;
$L__BB0_4:
	add.s32 	%r13, %r52, %r40;
	mov.b32 	%r53, 0;
	cvt.u64.u32 	%rd17, %r13;
	add.s64 	%rd18, %rd5, %rd17;
	cvt.u64.u32 	%rd21, %r52;
	add.s64 	%rd22, %rd4, %rd21;
$L__BB0_5:
	setp.ge.s32 	%p9, %r13, %r27;
	setp.lt.u32 	%p10, %r30, 8;
	add.s32 	%r47, %r53, %r3;
	setp.lt.s32 	%p11, %r47, 0;
	setp.ge.s32 	%p12, %r47, %r26;
	or.pred  	%p13, %p11, %p12;
	or.pred  	%p1, %p9, %p13;
	cvt.u64.u32 	%rd16, %r47;
	mad.lo.s64 	%rd19, %rd18, %rd6, %rd16;
	mul.lo.s64 	%rd7, %rd19, %rd3;
	cvt.u64.u32 	%rd20, %r53;
	mad.lo.s64 	%rd24, %rd22, %rd23, %rd20;
	mul.lo.s64 	%rd8, %rd24, %rd3;
	mov.b32 	%r57, 0;
	@%p10 bra 	$L__BB0_24;
	mov.b32 	%r55, 0;
	mov.u32 	%r54, %r11;
$L__BB0_7:
	.pragma "nounroll";
	cvt.u64.u32 	%rd25, %r55;
	add.s64 	%rd26, %rd7, %rd25;
	shl.b64 	%rd27, %rd26, 1;
	add.s64 	%rd9, %rd2, %rd27;
	add.s64 	%rd28, %rd8, %rd25;
	shl.b64 	%rd29, %rd28, 1;
	add.s64 	%rd10, %rd1, %rd29;
	@%p1 bra 	$L__BB0_9;
	ld.global.u16 	%rs46, [%rd9];
	ld.global.u16 	%rs47, [%rd10];
	// begin inline asm
	{mul.f16 %rs45,%rs46,%rs47;
}
	// end inline asm
	// begin inline asm
	{add.f16 %rs140,%rs140,%rs45;
}
	// end inline asm
$L__BB0_9:
	@%p1 bra 	$L__BB0_11;
	ld.global.u16 	%rs52, [%rd9+2];
	ld.global.u16 	%rs53, [%rd10+2];
	// begin inline asm
	{mul.f16 %rs51,%rs52,%rs53;
}
	// end inline asm
	// begin inline asm
	{add.f16 %rs140,%rs140,%rs51;
}
	// end inline asm
$L__BB0_11:
	@%p1 bra 	$L__BB0_13;
	ld.global.u16 	%rs58, [%rd9+4];
	ld.global.u16 	%rs59, [%rd10+4];
	// begin inline asm
	{mul.f16 %rs57,%rs58,%rs59;
}
	// end inline asm
	// begin inline asm
	{add.f16 %rs140,%rs140,%rs57;
}
	// end inline asm
$L__BB0_13:
	@%p1 bra 	$L__BB0_15;
	ld.global.u16 	%rs64, [%rd9+6];
	ld.global.u16 	%rs65, [%rd10+6];
	// begin inline asm
	{mul.f16 %rs63,%rs64,%rs65;
}
	// end inline asm
	// begin inline asm
	{add.f16 %rs140,%rs140,%rs63;
}
	// end inline asm
$L__BB0_15:
	@%p1 bra 	$L__BB0_17;
	ld.global.u16 	%rs70, [%rd9+8];
	ld.global.u16 	%rs71, [%rd10+8];
	// begin inline asm
	{mul.f16 %rs69,%rs70,%rs71;
}
	// end inline asm
	// begin inline asm
	{add.f16 %rs140,%rs140,%rs69;
}
	// end inline asm
$L__BB0_17:
	@%p1 bra 	$L__BB0_19;
	ld.global.u16 	%rs76, [%rd9+10];
	ld.global.u16 	%rs77, [%rd10+10];
	// begin inline asm
	{mul.f16 %rs75,%rs76,%rs77;
}
	// end inline asm
	// begin inline asm
	{add.f16 %rs140,%rs140,%rs75;
}
	// end inline asm
$L__BB0_19:
	@%p1 bra 	$L__BB0_21;
	ld.global.u16 	%rs82, [%rd9+12];
	ld.global.u16 	%rs83, [%rd10+12];
	// begin inline asm
	{mul.f16 %rs81,%rs82,%rs83;
}
	// end inline asm
	// begin inline asm
	{add.f16 %rs140,%rs140,%rs81;
}
	// end inline asm
$L__BB0_21:
	@%p1 bra 	$L__BB0_23;
	ld.global.u16 	%rs88, [%rd9+14];
	ld.global.u16 	%rs89, [%rd10+14];
	// begin inline asm
	{mul.f16 %rs87,%rs88,%rs89;
}
	// end inline asm
	// begin inline asm
	{add.f16 %rs140,%rs140,%rs87;
}
	// end inline asm
$L__BB0_23:
	add.s32 	%r55, %r55, 8;
	add.s32 	%r54, %r54, 8;
	setp.ne.s32 	%p15, %r54, 0;
	mov.u32 	%r57, %r9;
	@%p15 bra 	$L__BB0_7;
$L__BB0_24:
	setp.eq.s32 	%p16, %r7, 0;
	@%p16 bra 	$L__BB0_44;
	add.s32 	%r49, %r7, -1;
	setp.lt.u32 	%p17, %r49, 3;
	@%p17 bra 	$L__BB0_35;
	@%p1 bra 	$L__BB0_28;
	cvt.u64.u32 	%rd30, %r57;
	add.s64 	%rd31, %rd7, %rd30;
	add.s64 	%rd32, %rd8, %rd30;
	shl.b64 	%rd33, %rd31, 1;
	add.s64 	%rd34, %rd2, %rd33;
	shl.b64 	%rd35, %rd32, 1;
	add.s64 	%rd36, %rd1, %rd35;
	ld.global.u16 	%rs95, [%rd34];
	ld.global.u16 	%rs96, [%rd36];
	// begin inline asm
	{mul.f16 %rs94,%rs95,%rs96;
}
	// end inline asm
	// begin inline asm
	{add.f16 %rs140,%rs140,%rs94;
}
	// end inline asm
$L__BB0_28:
	@%p1 bra 	$L__BB0_30;
	cvt.u64.u32 	%rd37, %r57;
	add.s64 	%rd38, %rd7, %rd37;
	add.s64 	%rd39, %rd8, %rd37;
	shl.b64 	%rd40, %rd38, 1;
	add.s64 	%rd41, %rd2, %rd40;
	shl.b64 	%rd42, %rd39, 1;
	add.s64 	%rd43, %rd1, %rd42;
	ld.global.u16 	%rs101, [%rd41+2];
	ld.global.u16 	%rs102, [%rd43+2];
	// begin inline asm
	{mul.f16 %rs100,%rs101,%rs102;
}
	// end inline asm
	// begin inline asm
	{add.f16 %rs140,%rs140,%rs100;
}
	// end inline asm
$L__BB0_30:
	@%p1 bra 	$L__BB0_32;
	cvt.u64.u32 	%rd44, %r57;
	add.s64 	%rd45, %rd7, %rd44;
	add.s64 	%rd46, %rd8, %rd44;
	shl.b64 	%rd47, %rd45, 1;
	add.s64 	%rd48, %rd2, %rd47;
	shl.b64 	%rd49, %rd46, 1;
	add.s64 	%rd50, %rd1, %rd49;
	ld.global.u16 	%rs107, [%rd48+4];
	ld.global.u16 	%rs108, [%rd50+4];
	// begin inline asm
	{mul.f16 %rs106,%rs107,%rs108;
}
	// end inline asm
	// begin inline asm
	{add.f16 %rs140,%rs140,%rs106;
}
	// end inline asm
$L__BB0_32:
	@%p1 bra 	$L__BB0_34;
	cvt.u64.u32 	%rd51, %r57;
	add.s64 	%rd52, %rd7, %rd51;
	add.s64 	%rd53, %rd8, %rd51;
	shl.b64 	%rd54, %rd52, 1;
	add.s64 	%rd55, %rd2, %rd54;
	shl.b64 	%rd56, %rd53, 1;
	add.s64 	%rd57, %rd1, %rd56;
	ld.global.u16 	%rs113, [%rd55+6];
	ld.global.u16 	%rs114, [%rd57+6];
	// begin inline asm
	{mul.f16 %rs112,%rs113,%rs114;
}
	// end inline asm
	// begin inline asm
	{add.f16 %rs140,%rs140,%rs112;
}
	// end inline asm
$L__BB0_34:
	add.s32 	%r57, %r57, 4;
$L__BB0_35:
	setp.eq.s32 	%p18, %r8, 0;
	@%p18 bra 	$L__BB0_44;
	setp.eq.s32 	%p19, %r8, 1;
	mov.u16 	%rs159, %rs140;
	@%p19 bra 	$L__BB0_42;
	@%p1 bra 	$L__BB0_39;
	cvt.u64.u32 	%rd58, %r57;
	add.s64 	%rd59, %rd7, %rd58;
	add.s64 	%rd60, %rd8, %rd58;
	shl.b64 	%rd61, %rd59, 1;
	add.s64 	%rd62, %rd2, %rd61;
	shl.b64 	%rd63, %rd60, 1;
	add.s64 	%rd64, %rd1, %rd63;
	ld.global.u16 	%rs120, [%rd62];
	ld.global.u16 	%rs121, [%rd64];
	// begin inline asm
	{mul.f16 %rs119,%rs120,%rs121;
}
	// end inline asm
	// begin inline asm
	{add.f16 %rs140,%rs140,%rs119;
}
	// end inline asm
$L__BB0_39:
	@%p1 bra 	$L__BB0_41;
	cvt.u64.u32 	%rd65, %r57;
	add.s64 	%rd66, %rd7, %rd65;
	add.s64 	%rd67, %rd8, %rd65;
	shl.b64 	%rd68, %rd66, 1;
	add.s64 	%rd69, %rd2, %rd68;
	shl.b64 	%rd70, %rd67, 1;
	add.s64 	%rd71, %rd1, %rd70;
	ld.global.u16 	%rs126, [%rd69+2];
	ld.global.u16 	%rs127, [%rd71+2];
	// begin inline asm
	{mul.f16 %rs125,%rs126,%rs127;
}
	// end inline asm
	// begin inline asm
	{add.f16 %rs140,%rs140,%rs125;
}
	// end inline asm
$L__BB0_41:
	add.s32 	%r57, %r57, 2;
	mov.u16 	%rs159, %rs140;
$L__BB0_42:
	setp.eq.s32 	%p20, %r10, 0;
	or.pred  	%p21, %p20, %p1;
	selp.b16 	%rs140, %rs140, %rs159, %p20;
	@%p21 bra 	$L__BB0_44;
	cvt.u64.u32 	%rd72, %r57;
	add.s64 	%rd73, %rd7, %rd72;
	add.s64 	%rd74, %rd8, %rd72;
	shl.b64 	%rd75, %rd73, 1;
	add.s64 	%rd76, %rd2, %rd75;
	shl.b64 	%rd77, %rd74, 1;
	add.s64 	%rd78, %rd1, %rd77;
	ld.global.u16 	%rs132, [%rd76];
	ld.global.u16 	%rs133, [%rd78];
	// begin inline asm
	{mul.f16 %rs131,%rs132,%rs133;
}
	// end inline asm
	// begin inline asm
	{add.f16 %rs140,%rs159,%rs131;
}
	// end inline asm
$L__BB0_44:
	add.s32 	%r53, %r53, 1;
	setp.ne.s32 	%p22, %r53, %r28;
	@%p22 bra 	$L__BB0_5;
	add.s32 	%r52, %r52, 1;
	setp.ne.s32 	%p23, %r52, %r29;
	@%p23 bra 	$L__BB0_4;
$L__BB0_46:
	ld.param.u64 	%rd92, [_Z23conv2d_kernel_nhwc_fp16P6__halfPKS_S2_iiiiiii_param_0];
	cvt.u64.u32 	%rd79, %r6;
	add.s32 	%r50, %r33, 1;
	cvt.s64.s32 	%rd80, %r50;
	add.s32 	%r51, %r2, 1;
	cvt.s64.s32 	%rd81, %r51;
	cvt.s64.s32 	%rd82, %r31;
	cvt.u64.u32 	%rd83, %r40;
	cvt.s64.s32 	%rd84, %r3;
	cvt.u64.u32 	%rd85, %r5;
	mad.lo.s64 	%rd86, %rd79, %rd80, %rd83;
	mad.lo.s64 	%rd87, %rd86, %rd81, %rd84;
	mad.lo.s64 	%rd88, %rd87, %rd82, %rd85;
	cvta.to.global.u64 	%rd89, %rd92;
	shl.b64 	%rd90, %rd88, 1;
	add.s64 	%rd91, %rd89, %rd90;
	st.global.u16 	[%rd91], %rs140;
$L__BB0_47:
	ret;

}


// ===== COMPILED SASS (sm_100) =====

	.target	sm_100

	.elftype	@"ET_EXEC"


//--------------------- .note.nv.tkinfo           --------------------------
	.section	.note.nv.tkinfo,"",@"SHT_NOTE"
	.sectionflags	@"SHF_NOTE_NV_TKINFO"
	.tkinfo
        /*0018*/ 	.word	0x00000002
        /*0030*/ 	.string	""
        /*0030*/ 	.string	"ptxas"
        /*0030*/ 	.string	"Cuda compilation tools, release 13.0, V13.0.88"
        /*0030*/ 	.string	"Build cuda_13.0.r13.0/compiler.36424714_0"
        /*0030*/ 	.string	"-arch sm_100 -m 64 "



//--------------------- .note.nv.cuinfo           --------------------------
	.section	.note.nv.cuinfo,"",@"SHT_NOTE"
	.sectionflags	@"SHF_NOTE_NV_CUINFO"
        /*0018*/ 	.short	0x0002
        /*001a*/ 	.short	0x0064
        /*001c*/ 	.short	0x0082
	.zero		2


//--------------------- .nv.info                  --------------------------
	.section	.nv.info,"",@"SHT_CUDA_INFO"
	.align	4


	//----- nvinfo : EIATTR_REGCOUNT
	.align		4
        /*0000*/ 	.byte	0x04, 0x2f
        /*0002*/ 	.short	(.L_1 - .L_0)
	.align		4
.L_0:
        /*0004*/ 	.word	index@(_Z23conv2d_kernel_nhwc_fp16P6__halfPKS_S2_iiiiiii)
        /*0008*/ 	.word	0x00000028


	//----- nvinfo : EIATTR_FRAME_SIZE
	.align		4
.L_1:
        /*000c*/ 	.byte	0x04, 0x11
        /*000e*/ 	.short	(.L_3 - .L_2)
	.align		4
.L_2:
        /*0010*/ 	.word	index@(_Z23conv2d_kernel_nhwc_fp16P6__halfPKS_S2_iiiiiii)
        /*0014*/ 	.word	0x00000000


	//----- nvinfo : EIATTR_MIN_STACK_SIZE
	.align		4
.L_3:
        /*0018*/ 	.byte	0x04, 0x12
        /*001a*/ 	.short	(.L_5 - .L_4)
	.align		4
.L_4:
        /*001c*/ 	.word	index@(_Z23conv2d_kernel_nhwc_fp16P6__halfPKS_S2_iiiiiii)
        /*0020*/ 	.word	0x00000000
.L_5:


//--------------------- .nv.compat                --------------------------
	.section	.nv.compat,"",@"SHT_CUDA_COMPAT_INFO"
	.align	4
        /*0000*/ 	.byte	0x02, 0x09, 0x00, 0x00, 0x02, 0x02, 0x01, 0x00, 0x02, 0x05, 0x05, 0x00, 0x03, 0x07, 0x01, 0x01
        /*0010*/ 	.byte	0x02, 0x03, 0x00, 0x00, 0x02, 0x06, 0x01, 0x00, 0x04, 0x0b, 0x08, 0x00, 0x09, 0x00, 0x00, 0x00
        /*0020*/ 	.byte	0x00, 0x00, 0x00, 0x00


//--------------------- .nv.info._Z23conv2d_kernel_nhwc_fp16P6__halfPKS_S2_iiiiiii --------------------------
	.section	.nv.info._Z23conv2d_kernel_nhwc_fp16P6__halfPKS_S2_iiiiiii,"",@"SHT_CUDA_INFO"
	.sectionflags	@""
	.align	4


	//----- nvinfo : EIATTR_CUDA_API_VERSION
	.align		4
        /*0000*/ 	.byte	0x04, 0x37
        /*0002*/ 	.short	(.L_7 - .L_6)
.L_6:
        /*0004*/ 	.word	0x00000082


	//----- nvinfo : EIATTR_KPARAM_INFO
	.align		4
.L_7:
        /*0008*/ 	.byte	0x04, 0x17
        /*000a*/ 	.short	(.L_9 - .L_8)
.L_8:
        /*000c*/ 	.word	0x00000000
        /*0010*/ 	.short	0x0009
        /*0012*/ 	.short	0x0030
        /*0014*/ 	.byte	0x00, 0xf0, 0x11, 0x00


	//----- nvinfo : EIATTR_KPARAM_INFO
	.align		4
.L_9:
        /*0018*/ 	.byte	0x04, 0x17
        /*001a*/ 	.short	(.L_11 - .L_10)
.L_10:
        /*001c*/ 	.word	0x00000000
        /*0020*/ 	.short	0x0008
        /*0022*/ 	.short	0x002c
        /*0024*/ 	.byte	0x00, 0xf0, 0x11, 0x00


	//----- nvinfo : EIATTR_KPARAM_INFO
	.align		4
.L_11:
        /*0028*/ 	.byte	0x04, 0x17
        /*002a*/ 	.short	(.L_13 - .L_12)
.L_12:
        /*002c*/ 	.word	0x00000000
        /*0030*/ 	.short	0x0007
        /*0032*/ 	.short	0x0028
        /*0034*/ 	.byte	0x00, 0xf0, 0x11, 0x00


	//----- nvinfo : EIATTR_KPARAM_INFO
	.align		4
.L_13:
        /*0038*/ 	.byte	0x04, 0x17
        /*003a*/ 	.short	(.L_15 - .L_14)
.L_14:
        /*003c*/ 	.word	0x00000000
        /*0040*/ 	.short	0x0006
        /*0042*/ 	.short	0x0024
        /*0044*/ 	.byte	0x00, 0xf0, 0x11, 0x00


	//----- nvinfo : EIATTR_KPARAM_INFO
	.align		4
.L_15:
        /*0048*/ 	.byte	0x04, 0x17
        /*004a*/ 	.short	(.L_17 - .L_16)
.L_16:
        /*004c*/ 	.word	0x00000000
        /*0050*/ 	.short	0x0005
        /*0052*/ 	.short	0x0020
        /*0054*/ 	.byte	0x00, 0xf0, 0x11, 0x00


	//----- nvinfo : EIATTR_KPARAM_INFO
	.align		4
.L_17:
        /*0058*/ 	.byte	0x04, 0x17
        /*005a*/ 	.short	(.L_19 - .L_18)
.L_18:
        /*005c*/ 	.word	0x00000000
        /*0060*/ 	.short	0x0004
        /*0062*/ 	.short	0x001c
        /*0064*/ 	.byte	0x00, 0xf0, 0x11, 0x00


	//----- nvinfo : EIATTR_KPARAM_INFO
	.align		4
.L_19:
        /*0068*/ 	.byte	0x04, 0x17
        /*006a*/ 	.short	(.L_21 - .L_20)
.L_20:
        /*006c*/ 	.word	0x00000000
        /*0070*/ 	.short	0x0003
        /*0072*/ 	.short	0x0018
        /*0074*/ 	.byte	0x00, 0xf0, 0x11, 0x00


	//----- nvinfo : EIATTR_KPARAM_INFO
	.align		4
.L_21:
        /*0078*/ 	.byte	0x04, 0x17
        /*007a*/ 	.short	(.L_23 - .L_22)
.L_22:
        /*007c*/ 	.word	0x00000000
        /*0080*/ 	.short	0x0002
        /*0082*/ 	.short	0x0010
        /*0084*/ 	.byte	0x00, 0xf5, 0x21, 0x00


	//----- nvinfo : EIATTR_KPARAM_INFO
	.align		4
.L_23:
        /*0088*/ 	.byte	0x04, 0x17
        /*008a*/ 	.short	(.L_25 - .L_24)
.L_24:
        /*008c*/ 	.word	0x00000000
        /*0090*/ 	.short	0x0001
        /*0092*/ 	.short	0x0008
        /*0094*/ 	.byte	0x00, 0xf5, 0x21, 0x00


	//----- nvinfo : EIATTR_KPARAM_INFO
	.align		4
.L_25:
        /*0098*/ 	.byte	0x04, 0x17
        /*009a*/ 	.short	(.L_27 - .L_26)
.L_26:
        /*009c*/ 	.word	0x00000000
        /*00a0*/ 	.short	0x0000
        /*00a2*/ 	.short	0x0000
        /*00a4*/ 	.byte	0x00, 0xf5, 0x21, 0x00


	//----- nvinfo : EIATTR_SPARSE_MMA_MASK
	.align		4
.L_27:
        /*00a8*/ 	.byte	0x03, 0x50
        /*00aa*/ 	.short	0x0000


	//----- nvinfo : EIATTR_MAXREG_COUNT
	.align		4
        /*00ac*/ 	.byte	0x03, 0x1b
        /*00ae*/ 	.short	0x00ff


	//----- nvinfo : EIATTR_MERCURY_ISA_VERSION
	.align		4
        /*00b0*/ 	.byte	0x03, 0x5f
        /*00b2*/ 	.short	0x0101


	//----- nvinfo : EIATTR_VRC_CTA_INIT_COUNT
	.align		4
        /*00b4*/ 	.byte	0x02, 0x4a
	.zero		1
	.zero		1


	//----- nvinfo : EIATTR_EXIT_INSTR_OFFSETS
	.align		4
        /*00b8*/ 	.byte	0x04, 0x1c
        /*00ba*/ 	.short	(.L_29 - .L_28)


	//   ....[0]....
.L_28:
        /*00bc*/ 	.word	0x00000270


	//   ....[1]....
        /*00c0*/ 	.word	0x00001250


	//----- nvinfo : EIATTR_CRS_STACK_SIZE
	.align		4
.L_29:
        /*00c4*/ 	.byte	0x04, 0x1e
        /*00c6*/ 	.short	(.L_31 - .L_30)
.L_30:
        /*00c8*/ 	.word	0x00000000


	//----- nvinfo : EIATTR_CBANK_PARAM_SIZE
	.align		4
.L_31:
        /*00cc*/ 	.byte	0x03, 0x19
        /*00ce*/ 	.short	0x0034


	//----- nvinfo : EIATTR_PARAM_CBANK
	.align		4
        /*00d0*/ 	.byte	0x04, 0x0a
        /*00d2*/ 	.short	(.L_33 - .L_32)
	.align		4
.L_32:
        /*00d4*/ 	.word	index@(.nv.constant0._Z23conv2d_kernel_nhwc_fp16P6__halfPKS_S2_iiiiiii)
        /*00d8*/ 	.short	0x0380
        /*00da*/ 	.short	0x0034


	//----- nvinfo : EIATTR_SW_WAR
	.align		4
.L_33:
        /*00dc*/ 	.byte	0x04, 0x36
        /*00de*/ 	.short	(.L_35 - .L_34)
.L_34:
        /*00e0*/ 	.word	0x00000008
.L_35:


//--------------------- .nv.callgraph             --------------------------
	.section	.nv.callgraph,"",@"SHT_CUDA_CALLGRAPH"
	.align	4
	.sectionentsize	8
	.align		4
        /*0000*/ 	.word	0x00000000
	.align		4
        /*0004*/ 	.word	0xffffffff
	.align		4
        /*0008*/ 	.word	0x00000000
	.align		4
        /*000c*/ 	.word	0xfffffffe
	.align		4
        /*0010*/ 	.word	0x00000000
	.align		4
        /*0014*/ 	.word	0xfffffffd
	.align		4
        /*0018*/ 	.word	0x00000000
	.align		4
        /*001c*/ 	.word	0xfffffffc


//--------------------- .text._Z23conv2d_kernel_nhwc_fp16P6__halfPKS_S2_iiiiiii --------------------------
	.section	.text._Z23conv2d_kernel_nhwc_fp16P6__halfPKS_S2_iiiiiii,"ax",@progbits
	.align	128
        .global         _Z23conv2d_kernel_nhwc_fp16P6__halfPKS_S2_iiiiiii
        .type           _Z23conv2d_kernel_nhwc_fp16P6__halfPKS_S2_iiiiiii,@function
        .size           _Z23conv2d_kernel_nhwc_fp16P6__halfPKS_S2_iiiiiii,(.L_x_10 - _Z23conv2d_kernel_nhwc_fp16P6__halfPKS_S2_iiiiiii)
        .other          _Z23conv2d_kernel_nhwc_fp16P6__halfPKS_S2_iiiiiii,@"STO_CUDA_ENTRY STV_DEFAULT"
_Z23conv2d_kernel_nhwc_fp16P6__halfPKS_S2_iiiiiii:
.text._Z23conv2d_kernel_nhwc_fp16P6__halfPKS_S2_iiiiiii:
[----:B------:R-:W-:Y:S08]  /*0000*/  LDC R1, c[0x0][0x37c] ;  /* 0x0000df00ff017b82 */ /* 0x000ff00000000800 */
[----:B------:R-:W0:Y:S01]  /*0010*/  LDC R10, c[0x0][0x3b0] ;  /* 0x0000ec00ff0a7b82 */ /* 0x000e220000000800 */
[----:B------:R-:W1:Y:S01]  /*0020*/  S2R R25, SR_TID.Y ;  /* 0x0000000000197919 */ /* 0x000e620000002200 */
[----:B------:R-:W2:Y:S01]  /*0030*/  LDCU UR9, c[0x0][0x3a8] ;  /* 0x00007500ff0977ac */ /* 0x000ea20008000800 */
[----:B------:R-:W3:Y:S01]  /*0040*/  S2R R9, SR_TID.X ;  /* 0x0000000000097919 */ /* 0x000ee20000002100 */
[----:B------:R-:W2:Y:S04]  /*0050*/  LDCU.64 UR10, c[0x0][0x3a0] ;  /* 0x00007400ff0a77ac */ /* 0x000ea80008000a00 */
[----:B------:R-:W-:Y:S01]  /*0060*/  S2UR UR7, SR_CTAID.Z ;  /* 0x00000000000779c3 */ /* 0x000fe20000002700 */
[----:B------:R-:W4:Y:S07]  /*0070*/  LDCU.64 UR12, c[0x0][0x398] ;  /* 0x00007300ff0c77ac */ /* 0x000f2e0008000a00 */
[----:B------:R-:W3:Y:S01]  /*0080*/  LDC R8, c[0x0][0x360] ;  /* 0x0000d800ff087b82 */ /* 0x000ee20000000800 */
[----:B0-----:R-:W0:Y:S07]  /*0090*/  I2F.U32.RP R4, R10 ;  /* 0x0000000a00047306 */ /* 0x001e2e0000209000 */
[----:B------:R-:W1:Y:S01]  /*00a0*/  S2UR UR4, SR_CTAID.Y ;  /* 0x00000000000479c3 */ /* 0x000e620000002600 */
[----:B------:R-:W-:Y:S01]  /*00b0*/  ISETP.NE.U32.AND P2, PT, R10, RZ, PT ;  /* 0x000000ff0a00720c */ /* 0x000fe20003f45070 */
[----:B--2---:R-:W-:-:S06]  /*00c0*/  UIADD3 UR5, UPT, UPT, UR10, -UR9, URZ ;  /* 0x800000090a057290 */ /* 0x004fcc000fffe0ff */
[----:B------:R-:W1:Y:S01]  /*00d0*/  LDC R24, c[0x0][0x364] ;  /* 0x0000d900ff187b82 */ /* 0x000e620000000800 */
[----:B0-----:R-:W0:Y:S07]  /*00e0*/  MUFU.RCP R4, R4 ;  /* 0x0000000400047308 */ /* 0x001e2e0000001000 */
[----:B------:R-:W3:Y:S01]  /*00f0*/  S2UR UR6, SR_CTAID.X ;  /* 0x00000000000679c3 */ /* 0x000ee20000002500 */
[----:B0-----:R-:W-:Y:S02]  /*0100*/  VIADD R2, R4, 0xffffffe ;  /* 0x0ffffffe04027836 */ /* 0x001fe40000000000 */
[----:B-1----:R-:W-:Y:S01]  /*0110*/  IMAD R24, R24, UR4, R25 ;  /* 0x0000000418187c24 */ /* 0x002fe2000f8e0219 */
[----:B----4-:R-:W-:Y:S01]  /*0120*/  UIADD3 UR4, UPT, UPT, UR13, -UR11, URZ ;  /* 0x8000000b0d047290 */ /* 0x010fe2000fffe0ff */
[----:B------:R0:W1:Y:S01]  /*0130*/  F2I.FTZ.U32.TRUNC.NTZ R3, R2 ;  /* 0x0000000200037305 */ /* 0x000062000021f000 */
[----:B---3--:R-:W-:-:S02]  /*0140*/  IMAD R8, R8, UR6, R9 ;  /* 0x0000000608087c24 */ /* 0x008fc4000f8e0209 */
[----:B0-----:R-:W-:Y:S02]  /*0150*/  IMAD.MOV.U32 R2, RZ, RZ, RZ ;  /* 0x000000ffff027224 */ /* 0x001fe400078e00ff */
[----:B-1----:R-:W-:-:S04]  /*0160*/  IMAD.MOV R5, RZ, RZ, -R3 ;  /* 0x000000ffff057224 */ /* 0x002fc800078e0a03 */
[----:B------:R-:W-:-:S04]  /*0170*/  IMAD R5, R5, R10, RZ ;  /* 0x0000000a05057224 */ /* 0x000fc800078e02ff */
[----:B------:R-:W-:-:S06]  /*0180*/  IMAD.HI.U32 R0, R3, R5, R2 ;  /* 0x0000000503007227 */ /* 0x000fcc00078e0002 */
[----:B------:R-:W-:-:S04]  /*0190*/  IMAD.HI.U32 R0, R0, UR7, RZ ;  /* 0x0000000700007c27 */ /* 0x000fc8000f8e00ff */
[----:B------:R-:W-:-:S04]  /*01a0*/  IMAD.MOV R3, RZ, RZ, -R0 ;  /* 0x000000ffff037224 */ /* 0x000fc800078e0a00 */
[----:B------:R-:W-:-:S05]  /*01b0*/  IMAD R3, R10, R3, UR7 ;  /* 0x000000070a037e24 */ /* 0x000fca000f8e0203 */
[----:B------:R-:W-:-:S13]  /*01c0*/  ISETP.GE.U32.AND P0, PT, R3, R10, PT ;  /* 0x0000000a0300720c */ /* 0x000fda0003f06070 */
[----:B------:R-:W-:Y:S02]  /*01d0*/  @P0 IMAD.IADD R3, R3, 0x1, -R10 ;  /* 0x0000000103030824 */ /* 0x000fe400078e0a0a */
[----:B------:R-:W-:Y:S01]  /*01e0*/  @P0 VIADD R0, R0, 0x1 ;  /* 0x0000000100000836 */ /* 0x000fe20000000000 */
[----:B------:R-:W-:Y:S02]  /*01f0*/  ISETP.GT.AND P0, PT, R24, UR5, PT ;  /* 0x0000000518007c0c */ /* 0x000fe4000bf04270 */
[----:B------:R-:W-:Y:S02]  /*0200*/  ISETP.GE.U32.AND P1, PT, R3, R10, PT ;  /* 0x0000000a0300720c */ /* 0x000fe40003f26070 */
[----:B------:R-:W-:-:S11]  /*0210*/  ISETP.GT.OR P0, PT, R8, UR4, P0 ;  /* 0x0000000408007c0c */ /* 0x000fd60008704670 */
[----:B------:R-:W-:Y:S01]  /*0220*/  @P1 VIADD R0, R0, 0x1 ;  /* 0x0000000100001836 */ /* 0x000fe20000000000 */
[----:B------:R-:W-:-:S04]  /*0230*/  @!P2 LOP3.LUT R0, RZ, R10, RZ, 0x33, !PT ;  /* 0x0000000aff00a212 */ /* 0x000fc800078e33ff */
[----:B------:R-:W-:Y:S01]  /*0240*/  ISETP.GE.OR P0, PT, R0, UR12, P0 ;  /* 0x0000000c00007c0c */ /* 0x000fe20008706670 */
[----:B------:R-:W-:-:S04]  /*0250*/  IMAD.MOV R11, RZ, RZ, -R0 ;  /* 0x000000ffff0b7224 */ /* 0x000fc800078e0a00 */
[----:B------:R-:W-:-:S08]  /*0260*/  IMAD R10, R10, R11, UR7 ;  /* 0x000000070a0a7e24 */ /* 0x000fd0000f8e020b */
[----:B------:R-:W-:Y:S05]  /*0270*/  @P0 EXIT ;  /* 0x000000000000094d */ /* 0x000fea0003800000 */
[----:B------:R-:W0:Y:S01]  /*0280*/  LDCU UR8, c[0x0][0x3ac] ;  /* 0x00007580ff0877ac */ /* 0x000e220008000800 */
[----:B------:R-:W-:Y:S01]  /*0290*/  PRMT R2, RZ, 0x7610, R2 ;  /* 0x00007610ff027816 */ /* 0x000fe20000000002 */
[----:B------:R-:W1:Y:S01]  /*02a0*/  LDCU.64 UR12, c[0x0][0x358] ;  /* 0x00006b00ff0c77ac */ /* 0x000e620008000a00 */
[----:B0-----:R-:W-:-:S04]  /*02b0*/  UISETP.LT.AND UP0, UPT, UR11, UR8, UPT ;  /* 0x000000080b00728c */ /* 0x001fc8000bf01270 */
[----:B------:R-:W-:-:S04]  /*02c0*/  USEL UR4, UR11, UR8, UP0 ;  /* 0x000000080b047287 */ /* 0x000fc80008000000 */
[----:B------:R-:W-:-:S04]  /*02d0*/  UISETP.GE.AND UP0, UPT, UR4, 0x1, UPT ;  /* 0x000000010400788c */ /* 0x000fc8000bf06270 */
[----:B------:R-:W-:-:S09]  /*02e0*/  UISETP.LT.OR UP0, UPT, UR9, 0x1, !UP0 ;  /* 0x000000010900788c */ /* 0x000fd2000c701670 */
[----:B-1----:R-:W-:Y:S05]  /*02f0*/  BRA.U UP0, `(.L_x_0) ;  /* 0x0000000d00647547 */ /* 0x002fea000b800000 */
[----:B------:R-:W-:Y:S02]  /*0300*/  USHF.R.S32.HI UR4, URZ, 0x1f, UR10 ;  /* 0x0000001fff047899 */ /* 0x000fe4000801140a */
[C---:B------:R-:W-:Y:S01]  /*0310*/  IMAD.WIDE.U32 R26, R0.reuse, UR10, RZ ;  /* 0x0000000a001a7c25 */ /* 0x040fe2000f8e00ff */
[----:B------:R-:W-:Y:S02]  /*0320*/  ULOP3.LUT UR11, UR8, 0x7, URZ, 0xc0, !UPT ;  /* 0x00000007080b7892 */ /* 0x000fe4000f8ec0ff */
[----:B------:R-:W-:Y:S01]  /*0330*/  ULOP3.LUT UR8, UR8, 0x3, URZ, 0xc0, !UPT ;  /* 0x0000000308087892 */ /* 0x000fe2000f8ec0ff */
[----:B------:R-:W-:Y:S01]  /*0340*/  IMAD R3, R0, UR4, R27 ;  /* 0x0000000400037c24 */ /* 0x000fe2000f8e021b */
[----:B------:R-:W-:-:S10]  /*0350*/  UMOV UR4, URZ ;  /* 0x000000ff00047c82 */ /* 0x000fd40008000000 */
.L_x_8:
[----:B------:R-:W0:Y:S01]  /*0360*/  LDC R13, c[0x0][0x3a8] ;  /* 0x0000ea00ff0d7b82 */ /* 0x000e220000000800 */
[----:B------:R-:W-:Y:S01]  /*0370*/  UMOV UR6, UR4 ;  /* 0x0000000400067c82 */ /* 0x000fe20008000000 */
[----:B------:R-:W-:Y:S01]  /*0380*/  VIADD R4, R24, UR4 ;  /* 0x0000000418047c36 */ /* 0x000fe20008000000 */
[----:B------:R-:W-:Y:S01]  /*0390*/  UIADD3 UR4, UPT, UPT, UR4, 0x1, URZ ;  /* 0x0000000104047890 */ /* 0x000fe2000fffe0ff */
[----:B------:R-:W-:Y:S01]  /*03a0*/  UMOV UR7, URZ ;  /* 0x000000ff00077c82 */ /* 0x000fe20008000000 */
[----:B------:R-:W-:-:S04]  /*03b0*/  UMOV UR5, URZ ;  /* 0x000000ff00057c82 */ /* 0x000fc80008000000 */
[----:B0-----:R-:W-:Y:S01]  /*03c0*/  ISETP.NE.AND P1, PT, R13, UR4, PT ;  /* 0x000000040d007c0c */ /* 0x001fe2000bf25270 */
[----:B------:R-:W-:-:S12]  /*03d0*/  IMAD.WIDE.U32 R12, R10, R13, UR6 ;  /* 0x000000060a0c7e25 */ /* 0x000fd8000f8e000d */
.L_x_7:
[----:B------:R-:W0:Y:S01]  /*03e0*/  LDCU UR6, c[0x0][0x39c] ;  /* 0x00007380ff0677ac */ /* 0x000e220008000800 */
[----:B------:R-:W-:Y:S01]  /*03f0*/  IADD3 R18, P0, PT, R4, R26, RZ ;  /* 0x0000001a04127210 */ /* 0x000fe20007f1e0ff */
[----:B------:R-:W-:Y:S01]  /*0400*/  VIADD R6, R8, UR5 ;  /* 0x0000000508067c36 */ /* 0x000fe20008000000 */
[----:B------:R-:W1:Y:S01]  /*0410*/  LDCU UR9, c[0x0][0x39c] ;  /* 0x00007380ff0977ac */ /* 0x000e620008000800 */
[----:B------:R-:W-:Y:S02]  /*0420*/  IMAD.MOV.U32 R7, RZ, RZ, RZ ;  /* 0x000000ffff077224 */ /* 0x000fe400078e00ff */
[----:B------:R-:W-:Y:S01]  /*0430*/  IMAD.X R5, RZ, RZ, R3, P0 ;  /* 0x000000ffff057224 */ /* 0x000fe200000e0603 */
[----:B------:R-:W2:Y:S01]  /*0440*/  LDCU.64 UR14, c[0x0][0x3a0] ;  /* 0x00007400ff0e77ac */ /* 0x000ea20008000a00 */
[----:B------:R-:W-:Y:S02]  /*0450*/  IMAD.U32 R16, RZ, RZ, UR5 ;  /* 0x00000005ff107e24 */ /* 0x000fe4000f8e00ff */
[----:B------:R-:W-:Y:S01]  /*0460*/  IMAD.MOV.U32 R17, RZ, RZ, RZ ;  /* 0x000000ffff117224 */ /* 0x000fe200078e00ff */
[----:B------:R-:W3:Y:S01]  /*0470*/  LDCU UR7, c[0x0][0x3ac] ;  /* 0x00007580ff0777ac */ /* 0x000ee20008000800 */
[----:B------:R-:W-:-:S02]  /*0480*/  UIADD3 UR5, UPT, UPT, UR5, 0x1, URZ ;  /* 0x0000000105057890 */ /* 0x000fc4000fffe0ff */
[----:B0-----:R-:W-:Y:S01]  /*0490*/  USHF.R.S32.HI UR6, URZ, 0x1f, UR6 ;  /* 0x0000001fff067899 */ /* 0x001fe20008011406 */
[----:B-1----:R-:W-:Y:S01]  /*04a0*/  IMAD R5, R5, UR9, RZ ;  /* 0x0000000905057c24 */ /* 0x002fe2000f8e02ff */
[----:B------:R-:W-:Y:S01]  /*04b0*/  ISETP.GE.AND P0, PT, R6, UR9, PT ;  /* 0x0000000906007c0c */ /* 0x000fe2000bf06270 */
[----:B------:R-:W-:Y:S01]  /*04c0*/  IMAD.WIDE.U32 R14, R18, UR9, R6 ;  /* 0x00000009120e7c25 */ /* 0x000fe2000f8e0006 */
[----:B--2---:R-:W-:Y:S02]  /*04d0*/  UISETP.NE.AND UP0, UPT, UR5, UR15, UPT ;  /* 0x0000000f0500728c */ /* 0x004fe4000bf05270 */
[----:B------:R-:W-:Y:S01]  /*04e0*/  ISETP.LT.OR P0, PT, R6, RZ, P0 ;  /* 0x000000ff0600720c */ /* 0x000fe20000701670 */
[----:B------:R-:W-:Y:S02]  /*04f0*/  IMAD R19, R13, UR15, RZ ;  /* 0x0000000f0d137c24 */ /* 0x000fe4000f8e02ff */
[----:B------:R-:W-:Y:S01]  /*0500*/  IMAD.WIDE.U32 R16, R12, UR15, R16 ;  /* 0x0000000f0c107c25 */ /* 0x000fe2000f8e0010 */
[----:B---3--:R-:W-:Y:S01]  /*0510*/  UISETP.GE.U32.AND UP1, UPT, UR7, 0x8, UPT ;  /* 0x000000080700788c */ /* 0x008fe2000bf26070 */
[----:B------:R-:W-:-:S02]  /*0520*/  ISETP.GE.OR P0, PT, R4, UR14, P0 ;  /* 0x0000000e04007c0c */ /* 0x000fc40008706670 */
[----:B------:R-:W-:Y:S01]  /*0530*/  IMAD R7, R18, UR6, R5 ;  /* 0x0000000612077c24 */ /* 0x000fe2000f8e0205 */
[----:B------:R-:W-:Y:S01]  /*0540*/  UMOV UR6, URZ ;  /* 0x000000ff00067c82 */ /* 0x000fe20008000000 */
[----:B------:R-:W-:Y:S02]  /*0550*/  IMAD.IADD R5, R17, 0x1, R19 ;  /* 0x0000000111057824 */ /* 0x000fe400078e0213 */
[----:B------:R-:W-:Y:S02]  /*0560*/  IMAD.IADD R6, R15, 0x1, R7 ;  /* 0x000000010f067824 */ /* 0x000fe400078e0207 */
[----:B------:R-:W-:-:S04]  /*0570*/  IMAD.WIDE.U32 R14, R14, UR7, RZ ;  /* 0x000000070e0e7c25 */ /* 0x000fc8000f8e00ff */
[----:B------:R-:W-:-:S04]  /*0580*/  IMAD.WIDE.U32 R16, R16, UR7, RZ ;  /* 0x0000000710107c25 */ /* 0x000fc8000f8e00ff */
[----:B------:R-:W-:Y:S02]  /*0590*/  IMAD R5, R5, UR7, RZ ;  /* 0x0000000705057c24 */ /* 0x000fe4000f8e02ff */
[----:B------:R-:W-:Y:S02]  /*05a0*/  IMAD R7, R6, UR7, RZ ;  /* 0x0000000706077c24 */ /* 0x000fe4000f8e02ff */
[----:B------:R-:W-:Y:S02]  /*05b0*/  IMAD.IADD R5, R17, 0x1, R5 ;  /* 0x0000000111057824 */ /* 0x000fe400078e0205 */
[----:B------:R-:W-:Y:S01]  /*05c0*/  IMAD.IADD R6, R15, 0x1, R7 ;  /* 0x000000010f067824 */ /* 0x000fe200078e0207 */
[----:B------:R-:W-:Y:S06]  /*05d0*/  BRA.U !UP1, `(.L_x_1) ;  /* 0x0000000109d07547 */ /* 0x000fec000b800000 */
[----:B------:R-:W0:Y:S01]  /*05e0*/  LDCU UR6, c[0x0][0x3ac] ;  /* 0x00007580ff0677ac */ /* 0x000e220008000800 */
[----:B------:R-:W1:Y:S01]  /*05f0*/  LDCU.64 UR14, c[0x0][0x388] ;  /* 0x00007100ff0e77ac */ /* 0x000e620008000a00 */
[----:B0-----:R-:W-:-:S04]  /*0600*/  ULOP3.LUT UR6, UR6, 0x7ffffff8, URZ, 0xc0, !UPT ;  /* 0x7ffffff806067892 */ /* 0x001fc8000f8ec0ff */
[----:B------:R-:W-:-:S03]  /*0610*/  UIADD3 UR7, UPT, UPT, -UR6, URZ, URZ ;  /* 0x000000ff06077290 */ /* 0x000fc6000fffe1ff */
[----:B-1----:R-:W-:-:S09]  /*0620*/  UMOV UR6, URZ ;  /* 0x000000ff00067c82 */ /* 0x002fd20008000000 */
.L_x_2:
[----:B------:R-:W0:Y:S01]  /*0630*/  LDC.64 R18, c[0x0][0x390] ;  /* 0x0000e400ff127b82 */ /* 0x000e220000000a00 */
[----:B------:R-:W-:Y:S02]  /*0640*/  IADD3 R7, P3, PT, R16, UR6, RZ ;  /* 0x0000000610077c10 */ /* 0x000fe4000ff7e0ff */
[----:B------:R-:W-:-:S03]  /*0650*/  IADD3 R22, P2, PT, R14, UR6, RZ ;  /* 0x000000060e167c10 */ /* 0x000fc6000ff5e0ff */
[----:B------:R-:W-:Y:S02]  /*0660*/  IMAD.X R20, RZ, RZ, R5, P3 ;  /* 0x000000ffff147224 */ /* 0x000fe400018e0605 */
[----:B------:R-:W-:Y:S01]  /*0670*/  IMAD.X R21, RZ, RZ, R6, P2 ;  /* 0x000000ffff157224 */ /* 0x000fe200010e0606 */
[----:B------:R-:W-:-:S04]  /*0680*/  LEA R28, P2, R22, UR14, 0x1 ;  /* 0x0000000e161c7c11 */ /* 0x000fc8000f8408ff */
[----:B------:R-:W-:-:S05]  /*0690*/  LEA.HI.X R29, R22, UR15, R21, 0x1, P2 ;  /* 0x0000000f161d7c11 */ /* 0x000fca00090f0c15 */
[----:B------:R-:W2:Y:S04]  /*06a0*/  @!P0 LDG.E.U16 R21, desc[UR12][R28.64+0x2] ;  /* 0x0000020c1c158981 */ /* 0x000ea8000c1e1500 */
[----:B------:R-:W3:Y:S01]  /*06b0*/  @!P0 LDG.E.U16 R31, desc[UR12][R28.64+0xe] ;  /* 0x00000e0c1c1f8981 */ /* 0x000ee2000c1e1500 */
[----:B0-----:R-:W-:-:S04]  /*06c0*/  LEA R18, P3, R7, R18, 0x1 ;  /* 0x0000001207127211 */ /* 0x001fc800078608ff */
[----:B------:R-:W-:Y:S02]  /*06d0*/  LEA.HI.X R19, R7, R19, R20, 0x1, P3 ;  /* 0x0000001307137211 */ /* 0x000fe400018f0c14 */
[----:B------:R-:W4:Y:S04]  /*06e0*/  @!P0 LDG.E.U16 R7, desc[UR12][R28.64] ;  /* 0x0000000c1c078981 */ /* 0x000f28000c1e1500 */
[----:B------:R-:W4:Y:S04]  /*06f0*/  @!P0 LDG.E.U16 R20, desc[UR12][R18.64] ;  /* 0x0000000c12148981 */ /* 0x000f28000c1e1500 */
[----:B------:R-:W2:Y:S04]  /*0700*/  @!P0 LDG.E.U16 R22, desc[UR12][R18.64+0x2] ;  /* 0x0000020c12168981 */ /* 0x000ea8000c1e1500 */
[----:B------:R-:W3:Y:S01]  /*0710*/  @!P0 LDG.E.U16 R30, desc[UR12][R18.64+0xe] ;  /* 0x00000e0c121e8981 */ /* 0x000ee2000c1e1500 */
[----:B----4-:R-:W-:-:S03]  /*0720*/  @!P0 HFMA2 R23, R7.H0_H0, R20.H0_H0, R2.H0_H0 ;  /* 0x2000001407178231 */ /* 0x010fc60000040802 */
[----:B------:R-:W4:Y:S04]  /*0730*/  @!P0 LDG.E.U16 R7, desc[UR12][R28.64+0x4] ;  /* 0x0000040c1c078981 */ /* 0x000f28000c1e1500 */
[----:B------:R-:W4:Y:S01]  /*0740*/  @!P0 LDG.E.U16 R20, desc[UR12][R18.64+0x4] ;  /* 0x0000040c12148981 */ /* 0x000f22000c1e1500 */
[----:B------:R-:W-:-:S05]  /*0750*/  @!P0 PRMT R2, R23, 0x7610, R2 ;  /* 0x0000761017028816 */ /* 0x000fca0000000002 */
[----:B--2---:R-:W-:Y:S02]  /*0760*/  @!P0 HFMA2 R23, R21.H0_H0, R22.H0_H0, R2.H0_H0 ;  /* 0x2000001615178231 */ /* 0x004fe40000040802 */
[----:B------:R-:W2:Y:S04]  /*0770*/  @!P0 LDG.E.U16 R21, desc[UR12][R28.64+0x6] ;  /* 0x0000060c1c158981 */ /* 0x000ea8000c1e1500 */
[----:B------:R-:W2:Y:S01]  /*0780*/  @!P0 LDG.E.U16 R22, desc[UR12][R18.64+0x6] ;  /* 0x0000060c12168981 */ /* 0x000ea2000c1e1500 */
[----:B------:R-:W-:-:S05]  /*0790*/  @!P0 PRMT R2, R23, 0x7610, R2 ;  /* 0x0000761017028816 */ /* 0x000fca0000000002 */
[----:B----4-:R-:W-:Y:S02]  /*07a0*/  @!P0 HFMA2 R23, R7.H0_H0, R20.H0_H0, R2.H0_H0 ;  /* 0x2000001407178231 */ /* 0x010fe40000040802 */
[----:B------:R-:W4:Y:S04]  /*07b0*/  @!P0 LDG.E.U16 R7, desc[UR12][R28.64+0x8] ;  /* 0x0000080c1c078981 */ /* 0x000f28000c1e1500 */
[----:B------:R-:W4:Y:S01]  /*07c0*/  @!P0 LDG.E.U16 R20, desc[UR12][R18.64+0x8] ;  /* 0x0000080c12148981 */ /* 0x000f22000c1e1500 */
[----:B------:R-:W-:-:S03]  /*07d0*/  @!P0 PRMT R2, R23, 0x7610, R2 ;  /* 0x0000761017028816 */ /* 0x000fc60000000002 */
[----:B------:R-:W5:Y:S02]  /*07e0*/  @!P0 LDG.E.U16 R23, desc[UR12][R28.64+0xc] ;  /* 0x00000c0c1c178981 */ /* 0x000f64000c1e1500 */
[----:B--2---:R-:W-:Y:S02]  /*07f0*/  @!P0 HFMA2 R21, R21.H0_H0, R22.H0_H0, R2.H0_H0 ;  /* 0x2000001615158231 */ /* 0x004fe40000040802 */
[----:B------:R-:W2:Y:S03]  /*0800*/  @!P0 LDG.E.U16 R22, desc[UR12][R18.64+0xa] ;  /* 0x00000a0c12168981 */ /* 0x000ea6000c1e1500 */
[----:B------:R-:W-:Y:S02]  /*0810*/  @!P0 PRMT R2, R21, 0x7610, R2 ;  /* 0x0000761015028816 */ /* 0x000fe40000000002 */
[----:B------:R-:W2:Y:S03]  /*0820*/  @!P0 LDG.E.U16 R21, desc[UR12][R28.64+0xa] ;  /* 0x00000a0c1c158981 */ /* 0x000ea6000c1e1500 */
[----:B----4-:R-:W-:-:S02]  /*0830*/  @!P0 HFMA2 R7, R7.H0_H0, R20.H0_H0, R2.H0_H0 ;  /* 0x2000001407078231 */ /* 0x010fc40000040802 */
[----:B------:R-:W5:Y:S03]  /*0840*/  @!P0 LDG.E.U16 R20, desc[UR12][R18.64+0xc] ;  /* 0x00000c0c12148981 */ /* 0x000f66000c1e1500 */
[----:B------:R-:W-:-:S05]  /*0850*/  @!P0 PRMT R2, R7, 0x7610, R2 ;  /* 0x0000761007028816 */ /* 0x000fca0000000002 */
[----:B--2---:R-:W-:-:S05]  /*0860*/  @!P0 HFMA2 R21, R21.H0_H0, R22.H0_H0, R2.H0_H0 ;  /* 0x2000001615158231 */ /* 0x004fca0000040802 */
[----:B------:R-:W-:Y:S01]  /*0870*/  @!P0 PRMT R2, R21, 0x7610, R2 ;  /* 0x0000761015028816 */ /* 0x000fe20000000002 */
[----:B------:R-:W-:-:S04]  /*0880*/  UIADD3 UR7, UPT, UPT, UR7, 0x8, URZ ;  /* 0x0000000807077890 */ /* 0x000fc8000fffe0ff */
[----:B------:R-:W-:Y:S02]  /*0890*/  UISETP.NE.AND UP1, UPT, UR7, URZ, UPT ;  /* 0x000000ff0700728c */ /* 0x000fe4000bf25270 */
[----:B------:R-:W-:Y:S01]  /*08a0*/  UIADD3 UR6, UPT, UPT, UR6, 0x8, URZ ;  /* 0x0000000806067890 */ /* 0x000fe2000fffe0ff */
[----:B-----5:R-:W-:-:S05]  /*08b0*/  @!P0 HFMA2 R20, R23.H0_H0, R20.H0_H0, R2.H0_H0 ;  /* 0x2000001417148231 */ /* 0x020fca0000040802 */
[----:B------:R-:W-:-:S05]  /*08c0*/  @!P0 PRMT R2, R20, 0x7610, R2 ;  /* 0x0000761014028816 */ /* 0x000fca0000000002 */
[----:B---3--:R-:W-:-:S05]  /*08d0*/  @!P0 HFMA2 R30, R31.H0_H0, R30.H0_H0, R2.H0_H0 ;  /* 0x2000001e1f1e8231 */ /* 0x008fca0000040802 */
[----:B------:R-:W-:Y:S01]  /*08e0*/  @!P0 PRMT R2, R30, 0x7610, R2 ;  /* 0x000076101e028816 */ /* 0x000fe20000000002 */
[----:B------:R-:W-:Y:S06]  /*08f0*/  BRA.U UP1, `(.L_x_2) ;  /* 0xfffffffd014c7547 */ /* 0x000fec000b83ffff */
[----:B------:R-:W0:Y:S02]  /*0900*/  LDCU UR6, c[0x0][0x3ac] ;  /* 0x00007580ff0677ac */ /* 0x000e240008000800 */
[----:B0-----:R-:W-:-:S12]  /*0910*/  ULOP3.LUT UR6, UR6, 0x7ffffff8, URZ, 0xc0, !UPT ;  /* 0x7ffffff806067892 */ /* 0x001fd8000f8ec0ff */
.L_x_1:
[----:B------:R-:W-:-:S09]  /*0920*/  UISETP.NE.AND UP1, UPT, UR11, URZ, UPT ;  /* 0x000000ff0b00728c */ /* 0x000fd2000bf25270 */
[----:B------:R-:W-:Y:S05]  /*0930*/  BRA.U !UP1, `(.L_x_3) ;  /* 0x0000000509cc7547 */ /* 0x000fea000b800000 */
[----:B------:R-:W-:Y:S02]  /*0940*/  UIADD3 UR7, UPT, UPT, UR11, -0x1, URZ ;  /* 0xffffffff0b077890 */ /* 0x000fe4000fffe0ff */
[----:B------:R-:W-:Y:S02]  /*0950*/  UISETP.NE.AND UP2, UPT, UR8, URZ, UPT ;  /* 0x000000ff0800728c */ /* 0x000fe4000bf45270 */
[----:B------:R-:W-:-:S09]  /*0960*/  UISETP.GE.U32.AND UP1, UPT, UR7, 0x3, UPT ;  /* 0x000000030700788c */ /* 0x000fd2000bf26070 */
[----:B------:R-:W-:Y:S05]  /*0970*/  BRA.U !UP1, `(.L_x_4) ;  /* 0x0000000109e47547 */ /* 0x000fea000b800000 */
[----:B------:R-:W0:Y:S01]  /*0980*/  @!P0 LDC.64 R18, c[0x0][0x390] ;  /* 0x0000e400ff128b82 */ /* 0x000e220000000a00 */
[----:B------:R-:W-:-:S07]  /*0990*/  @!P0 IADD3 R7, P2, PT, R16, UR6, RZ ;  /* 0x0000000610078c10 */ /* 0x000fce000ff5e0ff */
[----:B------:R-:W1:Y:S08]  /*09a0*/  @!P0 LDC.64 R20, c[0x0][0x388] ;  /* 0x0000e200ff148b82 */ /* 0x000e700000000a00 */
[----:B------:R-:W2:Y:S01]  /*09b0*/  @!P0 LDC.64 R22, c[0x0][0x390] ;  /* 0x0000e400ff168b82 */ /* 0x000ea20000000a00 */
[----:B0-----:R-:W-:Y:S01]  /*09c0*/  @!P0 LEA R32, P3, R7, R18, 0x1 ;  /* 0x0000001207208211 */ /* 0x001fe200078608ff */
[----:B------:R-:W-:-:S05]  /*09d0*/  @!P0 IMAD.X R18, RZ, RZ, R5, P2 ;  /* 0x000000ffff128224 */ /* 0x000fca00010e0605 */
[----:B------:R-:W-:Y:S02]  /*09e0*/  @!P0 LEA.HI.X R33, R7, R19, R18, 0x1, P3 ;  /* 0x0000001307218211 */ /* 0x000fe400018f0c12 */
[----:B------:R-:W-:-:S04]  /*09f0*/  @!P0 IADD3 R7, P2, PT, R14, UR6, RZ ;  /* 0x000000060e078c10 */ /* 0x000fc8000ff5e0ff */
[----:B-1----:R-:W-:Y:S01]  /*0a00*/  @!P0 LEA R34, P3, R7, R20, 0x1 ;  /* 0x0000001407228211 */ /* 0x002fe200078608ff */
[----:B------:R-:W-:-:S05]  /*0a10*/  @!P0 IMAD.X R18, RZ, RZ, R6, P2 ;  /* 0x000000ffff128224 */ /* 0x000fca00010e0606 */
[----:B------:R-:W-:Y:S02]  /*0a20*/  @!P0 LEA.HI.X R35, R7, R21, R18, 0x1, P3 ;  /* 0x0000001507238211 */ /* 0x000fe400018f0c12 */
[----:B------:R-:W-:Y:S01]  /*0a30*/  @!P0 IADD3 R7, P2, PT, R16, UR6, RZ ;  /* 0x0000000610078c10 */ /* 0x000fe2000ff5e0ff */
[----:B------:R-:W3:Y:S03]  /*0a40*/  @!P0 LDG.E.U16 R21, desc[UR12][R32.64] ;  /* 0x0000000c20158981 */ /* 0x000ee6000c1e1500 */
[----:B--2---:R-:W-:Y:S01]  /*0a50*/  @!P0 LEA R30, P3, R7, R22, 0x1 ;  /* 0x00000016071e8211 */ /* 0x004fe200078608ff */
[----:B------:R-:W-:-:S05]  /*0a60*/  @!P0 IMAD.X R18, RZ, RZ, R5, P2 ;  /* 0x000000ffff128224 */ /* 0x000fca00010e0605 */
[----:B------:R-:W-:Y:S02]  /*0a70*/  @!P0 LEA.HI.X R31, R7, R23, R18, 0x1, P3 ;  /* 0x00000017071f8211 */ /* 0x000fe400018f0c12 */
[----:B------:R-:W0:Y:S01]  /*0a80*/  @!P0 LDC.64 R18, c[0x0][0x388] ;  /* 0x0000e200ff128b82 */ /* 0x000e220000000a00 */
[----:B------:R-:W-:-:S04]  /*0a90*/  @!P0 IADD3 R7, P2, PT, R14, UR6, RZ ;  /* 0x000000060e078c10 */ /* 0x000fc8000ff5e0ff */
[----:B0-----:R-:W-:Y:S01]  /*0aa0*/  @!P0 LEA R36, P3, R7, R18, 0x1 ;  /* 0x0000001207248211 */ /* 0x001fe200078608ff */
[----:B------:R-:W-:-:S05]  /*0ab0*/  @!P0 IMAD.X R18, RZ, RZ, R6, P2 ;  /* 0x000000ffff128224 */ /* 0x000fca00010e0606 */
[----:B------:R-:W-:Y:S02]  /*0ac0*/  @!P0 LEA.HI.X R37, R7, R19, R18, 0x1, P3 ;  /* 0x0000001307258211 */ /* 0x000fe400018f0c12 */
[----:B------:R-:W0:Y:S01]  /*0ad0*/  @!P0 LDC.64 R18, c[0x0][0x388] ;  /* 0x0000e200ff128b82 */ /* 0x000e220000000a00 */
[----:B------:R-:W-:Y:S01]  /*0ae0*/  @!P0 IADD3 R20, P2, PT, R14, UR6, RZ ;  /* 0x000000060e148c10 */ /* 0x000fe2000ff5e0ff */
[----:B------:R-:W2:Y:S04]  /*0af0*/  @!P0 LDG.E.U16 R7, desc[UR12][R34.64+0x2] ;  /* 0x0000020c22078981 */ /* 0x000ea8000c1e1500 */
[----:B------:R-:W3:Y:S01]  /*0b00*/  @!P0 LDG.E.U16 R22, desc[UR12][R36.64] ;  /* 0x0000000c24168981 */ /* 0x000ee2000c1e1500 */
[----:B0-----:R-:W-:Y:S01]  /*0b10*/  @!P0 LEA R28, P3, R20, R18, 0x1 ;  /* 0x00000012141c8211 */ /* 0x001fe200078608ff */
[----:B------:R-:W-:-:S05]  /*0b20*/  @!P0 IMAD.X R18, RZ, RZ, R6, P2 ;  /* 0x000000ffff128224 */ /* 0x000fca00010e0606 */
[----:B------:R-:W-:Y:S02]  /*0b30*/  @!P0 LEA.HI.X R29, R20, R19, R18, 0x1, P3 ;  /* 0x00000013141d8211 */ /* 0x000fe400018f0c12 */
[----:B------:R-:W0:Y:S01]  /*0b40*/  @!P0 LDC.64 R18, c[0x0][0x390] ;  /* 0x0000e400ff128b82 */ /* 0x000e220000000a00 */
[----:B------:R1:W2:Y:S04]  /*0b50*/  @!P0 LDG.E.U16 R20, desc[UR12][R30.64+0x2] ;  /* 0x0000020c1e148981 */ /* 0x0002a8000c1e1500 */
[----:B------:R-:W4:Y:S01]  /*0b60*/  @!P0 LDG.E.U16 R29, desc[UR12][R28.64+0x4] ;  /* 0x0000040c1c1d8981 */ /* 0x000f22000c1e1500 */
[----:B---3--:R-:W-:Y:S01]  /*0b70*/  @!P0 HFMA2 R21, R22.H0_H0, R21.H0_H0, R2.H0_H0 ;  /* 0x2000001516158231 */ /* 0x008fe20000040802 */
[----:B------:R-:W-:-:S04]  /*0b80*/  @!P0 IADD3 R22, P2, PT, R16, UR6, RZ ;  /* 0x0000000610168c10 */ /* 0x000fc8000ff5e0ff */
[----:B0-----:R-:W-:Y:S01]  /*0b90*/  @!P0 LEA R32, P3, R22, R18, 0x1 ;  /* 0x0000001216208211 */ /* 0x001fe200078608ff */
[----:B------:R-:W-:-:S05]  /*0ba0*/  @!P0 IMAD.X R18, RZ, RZ, R5, P2 ;  /* 0x000000ffff128224 */ /* 0x000fca00010e0605 */
[----:B------:R-:W-:Y:S02]  /*0bb0*/  @!P0 LEA.HI.X R33, R22, R19, R18, 0x1, P3 ;  /* 0x0000001316218211 */ /* 0x000fe400018f0c12 */
[----:B------:R-:W0:Y:S01]  /*0bc0*/  @!P0 LDC.64 R18, c[0x0][0x388] ;  /* 0x0000e200ff128b82 */ /* 0x000e220000000a00 */
[----:B------:R-:W-:Y:S02]  /*0bd0*/  @!P0 PRMT R2, R21, 0x7610, R2 ;  /* 0x0000761015028816 */ /* 0x000fe40000000002 */
[----:B------:R-:W-:Y:S01]  /*0be0*/  @!P0 IADD3 R21, P2, PT, R14, UR6, RZ ;  /* 0x000000060e158c10 */ /* 0x000fe2000ff5e0ff */
[----:B------:R-:W4:Y:S03]  /*0bf0*/  @!P0 LDG.E.U16 R32, desc[UR12][R32.64+0x4] ;  /* 0x0000040c20208981 */ /* 0x000f26000c1e1500 */
[----:B0-----:R-:W-:Y:S01]  /*0c00*/  @!P0 LEA R22, P3, R21, R18, 0x1 ;  /* 0x0000001215168211 */ /* 0x001fe200078608ff */
[----:B------:R-:W-:-:S05]  /*0c10*/  @!P0 IMAD.X R18, RZ, RZ, R6, P2 ;  /* 0x000000ffff128224 */ /* 0x000fca00010e0606 */
[----:B------:R-:W-:Y:S02]  /*0c20*/  @!P0 LEA.HI.X R23, R21, R19, R18, 0x1, P3 ;  /* 0x0000001315178211 */ /* 0x000fe400018f0c12 */
[----:B------:R-:W1:Y:S01]  /*0c30*/  @!P0 LDC.64 R18, c[0x0][0x390] ;  /* 0x0000e400ff128b82 */ /* 0x000e620000000a00 */
[----:B------:R-:W-:-:S03]  /*0c40*/  @!P0 IADD3 R21, P2, PT, R16, UR6, RZ ;  /* 0x0000000610158c10 */ /* 0x000fc6000ff5e0ff */
[----:B------:R-:W3:Y:S01]  /*0c50*/  @!P0 LDG.E.U16 R23, desc[UR12][R22.64+0x6] ;  /* 0x0000060c16178981 */ /* 0x000ee2000c1e1500 */
[----:B-1----:R-:W-:Y:S01]  /*0c60*/  @!P0 LEA R30, P3, R21, R18, 0x1 ;  /* 0x00000012151e8211 */ /* 0x002fe200078608ff */
[----:B------:R-:W-:-:S05]  /*0c70*/  @!P0 IMAD.X R18, RZ, RZ, R5, P2 ;  /* 0x000000ffff128224 */ /* 0x000fca00010e0605 */
[----:B------:R-:W-:-:S05]  /*0c80*/  @!P0 LEA.HI.X R31, R21, R19, R18, 0x1, P3 ;  /* 0x00000013151f8211 */ /* 0x000fca00018f0c12 */
[----:B------:R-:W3:Y:S01]  /*0c90*/  @!P0 LDG.E.U16 R30, desc[UR12][R30.64+0x6] ;  /* 0x0000060c1e1e8981 */ /* 0x000ee2000c1e1500 */
[----:B--2---:R-:W-:-:S05]  /*0ca0*/  @!P0 HFMA2 R7, R7.H0_H0, R20.H0_H0, R2.H0_H0 ;  /* 0x2000001407078231 */ /* 0x004fca0000040802 */
[----:B------:R-:W-:Y:S01]  /*0cb0*/  @!P0 PRMT R2, R7, 0x7610, R2 ;  /* 0x0000761007028816 */ /* 0x000fe20000000002 */
[----:B------:R-:W-:-:S04]  /*0cc0*/  UIADD3 UR6, UPT, UPT, UR6, 0x4, URZ ;  /* 0x0000000406067890 */ /* 0x000fc8000fffe0ff */
[----:B----4-:R-:W-:-:S05]  /*0cd0*/  @!P0 HFMA2 R29, R29.H0_H0, R32.H0_H0, R2.H0_H0 ;  /* 0x200000201d1d8231 */ /* 0x010fca0000040802 */
[----:B------:R-:W-:-:S05]  /*0ce0*/  @!P0 PRMT R2, R29, 0x7610, R2 ;  /* 0x000076101d028816 */ /* 0x000fca0000000002 */
[----:B---3--:R-:W-:-:S05]  /*0cf0*/  @!P0 HFMA2 R23, R23.H0_H0, R30.H0_H0, R2.H0_H0 ;  /* 0x2000001e17178231 */ /* 0x008fca0000040802 */
[----:B------:R-:W-:-:S07]  /*0d00*/  @!P0 PRMT R2, R23, 0x7610, R2 ;  /* 0x0000761017028816 */ /* 0x000fce0000000002 */
.L_x_4:
[----:B------:R-:W-:Y:S05]  /*0d10*/  BRA.U !UP2, `(.L_x_3) ;  /* 0x000000010ad47547 */ /* 0x000fea000b800000 */
[----:B------:R-:W0:Y:S01]  /*0d20*/  LDC R7, c[0x0][0x3ac] ;  /* 0x0000eb00ff077b82 */ /* 0x000e220000000800 */
[----:B------:R-:W-:Y:S01]  /*0d30*/  UISETP.NE.AND UP1, UPT, UR8, 0x1, UPT ;  /* 0x000000010800788c */ /* 0x000fe2000bf25270 */
[----:B0-----:R-:W-:Y:S02]  /*0d40*/  LOP3.LUT P2, RZ, R7, 0x1, RZ, 0xc0, !PT ;  /* 0x0000000107ff7812 */ /* 0x001fe4000784c0ff */
[----:B------:R-:W-:Y:S02]  /*0d50*/  PRMT R7, R2, 0x7610, R7 ;  /* 0x0000761002077816 */ /* 0x000fe40000000007 */
[----:B------:R-:W-:-:S04]  /*0d60*/  PLOP3.LUT P3, PT, P2, P0, PT, 0x8f, 0xf8 ;  /* 0x0000000000f8781c */ /* 0x000fc80001761177 */
[----:B------:R-:W-:Y:S09]  /*0d70*/  BRA.U !UP1, `(.L_x_5) ;  /* 0x0000000109787547 */ /* 0x000ff2000b800000 */
        /* <DEDUP_REMOVED lines=8> */
[C---:B-1----:R-:W-:Y:S01]  /*0e00*/  @!P0 LEA R20, P5, R7.reuse, R20, 0x1 ;  /* 0x0000001407148211 */ /* 0x042fe200078a08ff */
[----:B------:R-:W-:Y:S01]  /*0e10*/  @!P0 IMAD.X R18, RZ, RZ, R6, P4 ;  /* 0x000000ffff128224 */ /* 0x000fe200020e0606 */
[----:B------:R-:W3:Y:S04]  /*0e20*/  @!P0 LDG.E.U16 R29, desc[UR12][R28.64] ;  /* 0x0000000c1c1d8981 */ /* 0x000ee8000c1e1500 */
[----:B------:R-:W-:Y:S02]  /*0e30*/  @!P0 LEA.HI.X R21, R7, R21, R18, 0x1, P5 ;  /* 0x0000001507158211 */ /* 0x000fe400028f0c12 */
[----:B------:R-:W-:-:S04]  /*0e40*/  @!P0 IADD3 R7, P4, PT, R16, UR6, RZ ;  /* 0x0000000610078c10 */ /* 0x000fc8000ff9e0ff */
[C---:B--2---:R-:W-:Y:S01]  /*0e50*/  @!P0 LEA R22, P5, R7.reuse, R22, 0x1 ;  /* 0x0000001607168211 */ /* 0x044fe200078a08ff */
[----:B------:R-:W-:Y:S01]  /*0e60*/  @!P0 IMAD.X R18, RZ, RZ, R5, P4 ;  /* 0x000000ffff128224 */ /* 0x000fe200020e0605 */
[----:B------:R-:W2:Y:S04]  /*0e70*/  @!P0 LDG.E.U16 R21, desc[UR12][R20.64+0x2] ;  /* 0x0000020c14158981 */ /* 0x000ea8000c1e1500 */
[----:B------:R-:W-:Y:S02]  /*0e80*/  @!P0 LEA.HI.X R23, R7, R23, R18, 0x1, P5 ;  /* 0x0000001707178211 */ /* 0x000fe400028f0c12 */
[----:B------:R-:W0:Y:S01]  /*0e90*/  @!P0 LDC.64 R18, c[0x0][0x388] ;  /* 0x0000e200ff128b82 */ /* 0x000e220000000a00 */
[----:B------:R-:W-:Y:S02]  /*0ea0*/  @!P0 IADD3 R7, P4, PT, R14, UR6, RZ ;  /* 0x000000060e078c10 */ /* 0x000fe4000ff9e0ff */
[----:B------:R-:W2:Y:S02]  /*0eb0*/  @!P0 LDG.E.U16 R22, desc[UR12][R22.64+0x2] ;  /* 0x0000020c16168981 */ /* 0x000ea4000c1e1500 */
[----:B0-----:R-:W-:Y:S01]  /*0ec0*/  @!P0 LEA R30, P5, R7, R18, 0x1 ;  /* 0x00000012071e8211 */ /* 0x001fe200078a08ff */
[----:B------:R-:W-:-:S05]  /*0ed0*/  @!P0 IMAD.X R18, RZ, RZ, R6, P4 ;  /* 0x000000ffff128224 */ /* 0x000fca00020e0606 */
[----:B------:R-:W-:-:S05]  /*0ee0*/  @!P0 LEA.HI.X R31, R7, R19, R18, 0x1, P5 ;  /* 0x00000013071f8211 */ /* 0x000fca00028f0c12 */
[----:B------:R-:W3:Y:S01]  /*0ef0*/  @!P0 LDG.E.U16 R30, desc[UR12][R30.64] ;  /* 0x0000000c1e1e8981 */ /* 0x000ee2000c1e1500 */
[----:B------:R-:W-:Y:S01]  /*0f00*/  UIADD3 UR6, UPT, UPT, UR6, 0x2, URZ ;  /* 0x0000000206067890 */ /* 0x000fe2000fffe0ff */
[----:B---3--:R-:W-:-:S05]  /*0f10*/  @!P0 HFMA2 R29, R30.H0_H0, R29.H0_H0, R2.H0_H0 ;  /* 0x2000001d1e1d8231 */ /* 0x008fca0000040802 */
[----:B------:R-:W-:-:S05]  /*0f20*/  @!P0 PRMT R2, R29, 0x7610, R2 ;  /* 0x000076101d028816 */ /* 0x000fca0000000002 */
[----:B--2---:R-:W-:-:S05]  /*0f30*/  @!P0 HFMA2 R21, R21.H0_H0, R22.H0_H0, R2.H0_H0 ;  /* 0x2000001615158231 */ /* 0x004fca0000040802 */
[----:B------:R-:W-:-:S04]  /*0f40*/  @!P0 PRMT R2, R21, 0x7610, R2 ;  /* 0x0000761015028816 */ /* 0x000fc80000000002 */
[----:B------:R-:W-:-:S07]  /*0f50*/  PRMT R7, R2, 0x7610, R7 ;  /* 0x0000761002077816 */ /* 0x000fce0000000007 */
.L_x_5:
[----:B------:R-:W-:Y:S01]  /*0f60*/  BSSY.RECONVERGENT B0, `(.L_x_3) ;  /* 0x0000010000007945 */ /* 0x000fe20003800200 */
[----:B------:R-:W-:-:S03]  /*0f70*/  SEL R2, R2, R7, !P2 ;  /* 0x0000000702027207 */ /* 0x000fc60005000000 */
[----:B------:R-:W-:Y:S05]  /*0f80*/  @P3 BRA `(.L_x_6) ;  /* 0x0000000000343947 */ /* 0x000fea0003800000 */
[----:B------:R-:W0:Y:S01]  /*0f90*/  LDC.64 R18, c[0x0][0x390] ;  /* 0x0000e400ff127b82 */ /* 0x000e220000000a00 */
[----:B------:R-:W1:Y:S01]  /*0fa0*/  LDCU.64 UR14, c[0x0][0x388] ;  /* 0x00007100ff0e77ac */ /* 0x000e620008000a00 */
[----:B------:R-:W-:Y:S02]  /*0fb0*/  IADD3 R15, P0, PT, R14, UR6, RZ ;  /* 0x000000060e0f7c10 */ /* 0x000fe4000ff1e0ff */
[----:B------:R-:W-:-:S03]  /*0fc0*/  IADD3 R16, P2, PT, R16, UR6, RZ ;  /* 0x0000000610107c10 */ /* 0x000fc6000ff5e0ff */
[----:B------:R-:W-:Y:S02]  /*0fd0*/  IMAD.X R6, RZ, RZ, R6, P0 ;  /* 0x000000ffff067224 */ /* 0x000fe400000e0606 */
[----:B------:R-:W-:Y:S01]  /*0fe0*/  IMAD.X R5, RZ, RZ, R5, P2 ;  /* 0x000000ffff057224 */ /* 0x000fe200010e0605 */
[----:B-1----:R-:W-:-:S04]  /*0ff0*/  LEA R14, P0, R15, UR14, 0x1 ;  /* 0x0000000e0f0e7c11 */ /* 0x002fc8000f8008ff */
[----:B------:R-:W-:Y:S02]  /*1000*/  LEA.HI.X R15, R15, UR15, R6, 0x1, P0 ;  /* 0x0000000f0f0f7c11 */ /* 0x000fe400080f0c06 */
[----:B0-----:R-:W-:-:S03]  /*1010*/  LEA R18, P2, R16, R18, 0x1 ;  /* 0x0000001210127211 */ /* 0x001fc600078408ff */
[----:B------:R-:W2:Y:S01]  /*1020*/  LDG.E.U16 R14, desc[UR12][R14.64] ;  /* 0x0000000c0e0e7981 */ /* 0x000ea2000c1e1500 */
[----:B------:R-:W-:-:S05]  /*1030*/  LEA.HI.X R19, R16, R19, R5, 0x1, P2 ;  /* 0x0000001310137211 */ /* 0x000fca00010f0c05 */
[----:B------:R-:W2:Y:S02]  /*1040*/  LDG.E.U16 R18, desc[UR12][R18.64] ;  /* 0x0000000c12127981 */ /* 0x000ea4000c1e1500 */
[----:B--2---:R-:W-:-:S07]  /*1050*/  HFMA2 R2, R14.H0_H0, R18.H0_H0, R7.H0_H0 ;  /* 0x200000120e027231 */ /* 0x004fce0000040807 */
.L_x_6:
[----:B------:R-:W-:Y:S05]  /*1060*/  BSYNC.RECONVERGENT B0 ;  /* 0x0000000000007941 */ /* 0x000fea0003800200 */
.L_x_3:
[----:B------:R-:W-:Y:S05]  /*1070*/  BRA.U UP0, `(.L_x_7) ;  /* 0xfffffff100d87547 */ /* 0x000fea000b83ffff */
[----:B------:R-:W-:Y:S05]  /*1080*/  @P1 BRA `(.L_x_8) ;  /* 0xfffffff000b41947 */ /* 0x000fea000383ffff */
.L_x_0:
[----:B------:R-:W0:Y:S01]  /*1090*/  LDCU UR5, c[0x0][0x3a8] ;  /* 0x00007500ff0577ac */ /* 0x000e220008000800 */
[----:B------:R-:W-:Y:S01]  /*10a0*/  IMAD.MOV.U32 R25, RZ, RZ, RZ ;  /* 0x000000ffff197224 */ /* 0x000fe200078e00ff */
[----:B------:R-:W-:Y:S01]  /*10b0*/  SHF.R.S32.HI R9, RZ, 0x1f, R8 ;  /* 0x0000001fff097819 */ /* 0x000fe20000011408 */
[----:B------:R-:W-:Y:S01]  /*10c0*/  IMAD.MOV.U32 R11, RZ, RZ, RZ ;  /* 0x000000ffff0b7224 */ /* 0x000fe200078e00ff */
[----:B------:R-:W0:Y:S01]  /*10d0*/  LDCU.64 UR6, c[0x0][0x3a0] ;  /* 0x00007400ff0677ac */ /* 0x000e220008000a00 */
[----:B------:R-:W1:Y:S01]  /*10e0*/  LDCU UR9, c[0x0][0x39c] ;  /* 0x00007380ff0977ac */ /* 0x000e620008000800 */
[----:B0-----:R-:W-:-:S04]  /*10f0*/  UIADD3 UR5, UPT, UPT, UR6, -UR5, URZ ;  /* 0x8000000506057290 */ /* 0x001fc8000fffe0ff */
[----:B------:R-:W-:Y:S02]  /*1100*/  UIADD3 UR5, UPT, UPT, UR5, 0x1, URZ ;  /* 0x0000000105057890 */ /* 0x000fe4000fffe0ff */
[----:B-1----:R-:W-:Y:S02]  /*1110*/  UIADD3 UR6, UPT, UPT, UR9, -UR7, URZ ;  /* 0x8000000709067290 */ /* 0x002fe4000fffe0ff */
[----:B------:R-:W-:Y:S02]  /*1120*/  USHF.R.S32.HI UR7, URZ, 0x1f, UR5 ;  /* 0x0000001fff077899 */ /* 0x000fe40008011405 */
[----:B------:R-:W-:Y:S01]  /*1130*/  UIADD3 UR6, UPT, UPT, UR6, 0x1, URZ ;  /* 0x0000000106067890 */ /* 0x000fe2000fffe0ff */
[C---:B------:R-:W-:Y:S01]  /*1140*/  IMAD.WIDE.U32 R24, R0.reuse, UR5, R24 ;  /* 0x0000000500187c25 */ /* 0x040fe2000f8e0018 */
[----:B------:R-:W0:Y:S03]  /*1150*/  LDCU UR9, c[0x0][0x3b0] ;  /* 0x00007600ff0977ac */ /* 0x000e260008000800 */
[----:B------:R-:W-:Y:S01]  /*1160*/  IMAD R0, R0, UR7, R25 ;  /* 0x0000000700007c24 */ /* 0x000fe2000f8e0219 */
[----:B------:R-:W-:-:S02]  /*1170*/  USHF.R.S32.HI UR5, URZ, 0x1f, UR6 ;  /* 0x0000001fff057899 */ /* 0x000fc40008011406 */
[----:B------:R-:W-:-:S04]  /*1180*/  IMAD.WIDE.U32 R8, R24, UR6, R8 ;  /* 0x0000000618087c25 */ /* 0x000fc8000f8e0008 */
[----:B------:R-:W-:Y:S01]  /*1190*/  IMAD R3, R0, UR6, RZ ;  /* 0x0000000600037c24 */ /* 0x000fe2000f8e02ff */
[----:B------:R-:W1:Y:S03]  /*11a0*/  LDCU.64 UR6, c[0x0][0x380] ;  /* 0x00007000ff0677ac */ /* 0x000e660008000a00 */
[----:B------:R-:W-:-:S04]  /*11b0*/  IMAD R3, R24, UR5, R3 ;  /* 0x0000000518037c24 */ /* 0x000fc8000f8e0203 */
[----:B------:R-:W-:Y:S01]  /*11c0*/  IMAD.IADD R0, R9, 0x1, R3 ;  /* 0x0000000109007824 */ /* 0x000fe200078e0203 */
[----:B0-----:R-:W-:Y:S02]  /*11d0*/  USHF.R.S32.HI UR5, URZ, 0x1f, UR9 ;  /* 0x0000001fff057899 */ /* 0x001fe40008011409 */
[----:B------:R-:W-:-:S04]  /*11e0*/  IMAD.WIDE.U32 R10, R8, UR9, R10 ;  /* 0x00000009080a7c25 */ /* 0x000fc8000f8e000a */
[----:B------:R-:W-:-:S04]  /*11f0*/  IMAD R3, R0, UR9, RZ ;  /* 0x0000000900037c24 */ /* 0x000fc8000f8e02ff */
[----:B------:R-:W-:Y:S01]  /*1200*/  IMAD R3, R8, UR5, R3 ;  /* 0x0000000508037c24 */ /* 0x000fe2000f8e0203 */
[----:B-1----:R-:W-:-:S03]  /*1210*/  LEA R4, P0, R10, UR6, 0x1 ;  /* 0x000000060a047c11 */ /* 0x002fc6000f8008ff */
[----:B------:R-:W-:-:S05]  /*1220*/  IMAD.IADD R3, R11, 0x1, R3 ;  /* 0x000000010b037824 */ /* 0x000fca00078e0203 */
[----:B------:R-:W-:-:S05]  /*1230*/  LEA.HI.X R5, R10, UR7, R3, 0x1, P0 ;  /* 0x000000070a057c11 */ /* 0x000fca00080f0c03 */
[----:B------:R-:W-:Y:S01]  /*1240*/  STG.E.U16 desc[UR12][R4.64], R2 ;  /* 0x0000000204007986 */ /* 0x000fe2000c10150c */
[----:B------:R-:W-:Y:S05]  /*1250*/  EXIT ;  /* 0x000000000000794d */ /* 0x000fea0003800000 */
.L_x_9:
[----:B------:R-:W-:-:S00]  /*1260*/  BRA `(.L_x_9) ;  /* 0xfffffffc00fc7947 */ /* 0x000fc0000383ffff */
[----:B------:R-:W-:-:S00]  /*1270*/  NOP ;  /* 0x0000000000007918 */ /* 0x000fc00000000000 */
        /* <DEDUP_REMOVED lines=8> */
.L_x_10:


//--------------------- .nv.shared.reserved.0     --------------------------
	.section	.nv.shared.reserved.0,"aw",@nobits
	.weak		__nv_reservedSMEM_offset_0_alias
	.size		__nv_reservedSMEM_offset_0_alias, 0, 64
	.other		__nv_reservedSMEM_offset_0_alias,@"STO_CUDA_RESERVED_SHARED STV_DEFAULT"
__nv_reservedSMEM_offset_0_alias:
	.zero		0
	.zero		64


//--------------------- .nv.constant0._Z23conv2d_kernel_nhwc_fp16P6__halfPKS_S2_iiiiiii --------------------------
	.section	.nv.constant0._Z23conv2d_kernel_nhwc_fp16P6__halfPKS_S2_iiiiiii,"a",@progbits
	.sectionflags	@""
	.align	4
.nv.constant0._Z23conv2d_kernel_nhwc_fp16P6__halfPKS_S2_iiiiiii:
	.zero		948


//--------------------- SYMBOLS --------------------------

	.type		.nv.reservedSmem.offset0,@object
	.size		.nv.reservedSmem.offset0,0x4
